//
// Generated by NVIDIA NVVM Compiler
//
// Compiler Build ID: CL-36424714
// Cuda compilation tools, release 13.0, V13.0.88
// Based on NVVM 20.0.0
//

.version 9.0
.target sm_100
.address_size 64

	// .globl	_ZN8gpu_cuda4calcEiPfS0_

.visible .entry _ZN8gpu_cuda4calcEiPfS0_(
	.param .u32 _ZN8gpu_cuda4calcEiPfS0__param_0,
	.param .u64 .ptr .align 1 _ZN8gpu_cuda4calcEiPfS0__param_1,
	.param .u64 .ptr .align 1 _ZN8gpu_cuda4calcEiPfS0__param_2
)
{
	.reg .pred 	%p<39>;
	.reg .b32 	%r<23>;
	.reg .b32 	%f<88>;
	.reg .b64 	%rd<28>;
	.reg .b64 	%fd<59>;

	ld.param.u32 	%r16, [_ZN8gpu_cuda4calcEiPfS0__param_0];
	ld.param.u64 	%rd15, [_ZN8gpu_cuda4calcEiPfS0__param_1];
	ld.param.u64 	%rd16, [_ZN8gpu_cuda4calcEiPfS0__param_2];
	cvta.to.global.u64 	%rd1, %rd16;
	cvta.to.global.u64 	%rd2, %rd15;
	setp.lt.s32 	%p1, %r16, 1;
	@%p1 bra 	$L__BB0_13;
	and.b32  	%r1, %r16, 15;
	setp.lt.u32 	%p2, %r16, 16;
	mov.b32 	%r20, 0;
	@%p2 bra 	$L__BB0_4;
	and.b32  	%r20, %r16, 2147483632;
	neg.s32 	%r18, %r20;
	add.s64 	%rd25, %rd2, 32;
	add.s64 	%rd24, %rd1, 32;
$L__BB0_3:
	.pragma "nounroll";
	ld.global.f32 	%f1, [%rd25+-32];
	setp.lt.f32 	%p3, %f1, 0f00000000;
	cvt.f64.f32 	%fd1, %f1;
	mul.f64 	%fd2, %fd1, 0d3FB999999999999A;
	cvt.rn.f32.f64 	%f2, %fd2;
	selp.f32 	%f3, %f2, %f1, %p3;
	st.global.f32 	[%rd24+-32], %f3;
	ld.global.f32 	%f4, [%rd25+-28];
	setp.lt.f32 	%p4, %f4, 0f00000000;
	cvt.f64.f32 	%fd3, %f4;
	mul.f64 	%fd4, %fd3, 0d3FB999999999999A;
	cvt.rn.f32.f64 	%f5, %fd4;
	selp.f32 	%f6, %f5, %f4, %p4;
	st.global.f32 	[%rd24+-28], %f6;
	ld.global.f32 	%f7, [%rd25+-24];
	setp.lt.f32 	%p5, %f7, 0f00000000;
	cvt.f64.f32 	%fd5, %f7;
	mul.f64 	%fd6, %fd5, 0d3FB999999999999A;
	cvt.rn.f32.f64 	%f8, %fd6;
	selp.f32 	%f9, %f8, %f7, %p5;
	st.global.f32 	[%rd24+-24], %f9;
	ld.global.f32 	%f10, [%rd25+-20];
	setp.lt.f32 	%p6, %f10, 0f00000000;
	cvt.f64.f32 	%fd7, %f10;
	mul.f64 	%fd8, %fd7, 0d3FB999999999999A;
	cvt.rn.f32.f64 	%f11, %fd8;
	selp.f32 	%f12, %f11, %f10, %p6;
	st.global.f32 	[%rd24+-20], %f12;
	ld.global.f32 	%f13, [%rd25+-16];
	setp.lt.f32 	%p7, %f13, 0f00000000;
	cvt.f64.f32 	%fd9, %f13;
	mul.f64 	%fd10, %fd9, 0d3FB999999999999A;
	cvt.rn.f32.f64 	%f14, %fd10;
	selp.f32 	%f15, %f14, %f13, %p7;
	st.global.f32 	[%rd24+-16], %f15;
	ld.global.f32 	%f16, [%rd25+-12];
	setp.lt.f32 	%p8, %f16, 0f00000000;
	cvt.f64.f32 	%fd11, %f16;
	mul.f64 	%fd12, %fd11, 0d3FB999999999999A;
	cvt.rn.f32.f64 	%f17, %fd12;
	selp.f32 	%f18, %f17, %f16, %p8;
	st.global.f32 	[%rd24+-12], %f18;
	ld.global.f32 	%f19, [%rd25+-8];
	setp.lt.f32 	%p9, %f19, 0f00000000;
	cvt.f64.f32 	%fd13, %f19;
	mul.f64 	%fd14, %fd13, 0d3FB999999999999A;
	cvt.rn.f32.f64 	%f20, %fd14;
	selp.f32 	%f21, %f20, %f19, %p9;
	st.global.f32 	[%rd24+-8], %f21;
	ld.global.f32 	%f22, [%rd25+-4];
	setp.lt.f32 	%p10, %f22, 0f00000000;
	cvt.f64.f32 	%fd15, %f22;
	mul.f64 	%fd16, %fd15, 0d3FB999999999999A;
	cvt.rn.f32.f64 	%f23, %fd16;
	selp.f32 	%f24, %f23, %f22, %p10;
	st.global.f32 	[%rd24+-4], %f24;
	ld.global.f32 	%f25, [%rd25];
	setp.lt.f32 	%p11, %f25, 0f00000000;
	cvt.f64.f32 	%fd17, %f25;
	mul.f64 	%fd18, %fd17, 0d3FB999999999999A;
	cvt.rn.f32.f64 	%f26, %fd18;
	selp.f32 	%f27, %f26, %f25, %p11;
	st.global.f32 	[%rd24], %f27;
	ld.global.f32 	%f28, [%rd25+4];
	setp.lt.f32 	%p12, %f28, 0f00000000;
	cvt.f64.f32 	%fd19, %f28;
	mul.f64 	%fd20, %fd19, 0d3FB999999999999A;
	cvt.rn.f32.f64 	%f29, %fd20;
	selp.f32 	%f30, %f29, %f28, %p12;
	st.global.f32 	[%rd24+4], %f30;
	ld.global.f32 	%f31, [%rd25+8];
	setp.lt.f32 	%p13, %f31, 0f00000000;
	cvt.f64.f32 	%fd21, %f31;
	mul.f64 	%fd22, %fd21, 0d3FB999999999999A;
	cvt.rn.f32.f64 	%f32, %fd22;
	selp.f32 	%f33, %f32, %f31, %p13;
	st.global.f32 	[%rd24+8], %f33;
	ld.global.f32 	%f34, [%rd25+12];
	setp.lt.f32 	%p14, %f34, 0f00000000;
	cvt.f64.f32 	%fd23, %f34;
	mul.f64 	%fd24, %fd23, 0d3FB999999999999A;
	cvt.rn.f32.f64 	%f35, %fd24;
	selp.f32 	%f36, %f35, %f34, %p14;
	st.global.f32 	[%rd24+12], %f36;
	ld.global.f32 	%f37, [%rd25+16];
	setp.lt.f32 	%p15, %f37, 0f00000000;
	cvt.f64.f32 	%fd25, %f37;
	mul.f64 	%fd26, %fd25, 0d3FB999999999999A;
	cvt.rn.f32.f64 	%f38, %fd26;
	selp.f32 	%f39, %f38, %f37, %p15;
	st.global.f32 	[%rd24+16], %f39;
	ld.global.f32 	%f40, [%rd25+20];
	setp.lt.f32 	%p16, %f40, 0f00000000;
	cvt.f64.f32 	%fd27, %f40;
	mul.f64 	%fd28, %fd27, 0d3FB999999999999A;
	cvt.rn.f32.f64 	%f41, %fd28;
	selp.f32 	%f42, %f41, %f40, %p16;
	st.global.f32 	[%rd24+20], %f42;
	ld.global.f32 	%f43, [%rd25+24];
	setp.lt.f32 	%p17, %f43, 0f00000000;
	cvt.f64.f32 	%fd29, %f43;
	mul.f64 	%fd30, %fd29, 0d3FB999999999999A;
	cvt.rn.f32.f64 	%f44, %fd30;
	selp.f32 	%f45, %f44, %f43, %p17;
	st.global.f32 	[%rd24+24], %f45;
	ld.global.f32 	%f46, [%rd25+28];
	setp.lt.f32 	%p18, %f46, 0f00000000;
	cvt.f64.f32 	%fd31, %f46;
	mul.f64 	%fd32, %fd31, 0d3FB999999999999A;
	cvt.rn.f32.f64 	%f47, %fd32;
	selp.f32 	%f48, %f47, %f46, %p18;
	st.global.f32 	[%rd24+28], %f48;
	add.s32 	%r18, %r18, 16;
	add.s64 	%rd25, %rd25, 64;
	add.s64 	%rd24, %rd24, 64;
	setp.ne.s32 	%p19, %r18, 0;
	@%p19 bra 	$L__BB0_3;
$L__BB0_4:
	setp.eq.s32 	%p20, %r1, 0;
	@%p20 bra 	$L__BB0_13;
	and.b32  	%r7, %r16, 7;
	setp.lt.u32 	%p21, %r1, 8;
	@%p21 bra 	$L__BB0_7;
	mul.wide.u32 	%rd17, %r20, 4;
	add.s64 	%rd18, %rd2, %rd17;
	ld.global.f32 	%f49, [%rd18];
	setp.lt.f32 	%p22, %f49, 0f00000000;
	cvt.f64.f32 	%fd33, %f49;
	mul.f64 	%fd34, %fd33, 0d3FB999999999999A;
	cvt.rn.f32.f64 	%f50, %fd34;
	selp.f32 	%f51, %f50, %f49, %p22;
	add.s64 	%rd19, %rd1, %rd17;
	st.global.f32 	[%rd19], %f51;
	ld.global.f32 	%f52, [%rd18+4];
	setp.lt.f32 	%p23, %f52, 0f00000000;
	cvt.f64.f32 	%fd35, %f52;
	mul.f64 	%fd36, %fd35, 0d3FB999999999999A;
	cvt.rn.f32.f64 	%f53, %fd36;
	selp.f32 	%f54, %f53, %f52, %p23;
	st.global.f32 	[%rd19+4], %f54;
	ld.global.f32 	%f55, [%rd18+8];
	setp.lt.f32 	%p24, %f55, 0f00000000;
	cvt.f64.f32 	%fd37, %f55;
	mul.f64 	%fd38, %fd37, 0d3FB999999999999A;
	cvt.rn.f32.f64 	%f56, %fd38;
	selp.f32 	%f57, %f56, %f55, %p24;
	st.global.f32 	[%rd19+8], %f57;
	ld.global.f32 	%f58, [%rd18+12];
	setp.lt.f32 	%p25, %f58, 0f00000000;
	cvt.f64.f32 	%fd39, %f58;
	mul.f64 	%fd40, %fd39, 0d3FB999999999999A;
	cvt.rn.f32.f64 	%f59, %fd40;
	selp.f32 	%f60, %f59, %f58, %p25;
	st.global.f32 	[%rd19+12], %f60;
	ld.global.f32 	%f61, [%rd18+16];
	setp.lt.f32 	%p26, %f61, 0f00000000;
	cvt.f64.f32 	%fd41, %f61;
	mul.f64 	%fd42, %fd41, 0d3FB999999999999A;
	cvt.rn.f32.f64 	%f62, %fd42;
	selp.f32 	%f63, %f62, %f61, %p26;
	st.global.f32 	[%rd19+16], %f63;
	ld.global.f32 	%f64, [%rd18+20];
	setp.lt.f32 	%p27, %f64, 0f00000000;
	cvt.f64.f32 	%fd43, %f64;
	mul.f64 	%fd44, %fd43, 0d3FB999999999999A;
	cvt.rn.f32.f64 	%f65, %fd44;
	selp.f32 	%f66, %f65, %f64, %p27;
	st.global.f32 	[%rd19+20], %f66;
	ld.global.f32 	%f67, [%rd18+24];
	setp.lt.f32 	%p28, %f67, 0f00000000;
	cvt.f64.f32 	%fd45, %f67;
	mul.f64 	%fd46, %fd45, 0d3FB999999999999A;
	cvt.rn.f32.f64 	%f68, %fd46;
	selp.f32 	%f69, %f68, %f67, %p28;
	st.global.f32 	[%rd19+24], %f69;
	ld.global.f32 	%f70, [%rd18+28];
	setp.lt.f32 	%p29, %f70, 0f00000000;
	cvt.f64.f32 	%fd47, %f70;
	mul.f64 	%fd48, %fd47, 0d3FB999999999999A;
	cvt.rn.f32.f64 	%f71, %fd48;
	selp.f32 	%f72, %f71, %f70, %p29;
	st.global.f32 	[%rd19+28], %f72;
	add.s32 	%r20, %r20, 8;
$L__BB0_7:
	setp.eq.s32 	%p30, %r7, 0;
	@%p30 bra 	$L__BB0_13;
	and.b32  	%r10, %r16, 3;
	setp.lt.u32 	%p31, %r7, 4;
	@%p31 bra 	$L__BB0_10;
	mul.wide.u32 	%rd20, %r20, 4;
	add.s64 	%rd21, %rd2, %rd20;
	ld.global.f32 	%f73, [%rd21];
	setp.lt.f32 	%p32, %f73, 0f00000000;
	cvt.f64.f32 	%fd49, %f73;
	mul.f64 	%fd50, %fd49, 0d3FB999999999999A;
	cvt.rn.f32.f64 	%f74, %fd50;
	selp.f32 	%f75, %f74, %f73, %p32;
	add.s64 	%rd22, %rd1, %rd20;
	st.global.f32 	[%rd22], %f75;
	ld.global.f32 	%f76, [%rd21+4];
	setp.lt.f32 	%p33, %f76, 0f00000000;
	cvt.f64.f32 	%fd51, %f76;
	mul.f64 	%fd52, %fd51, 0d3FB999999999999A;
	cvt.rn.f32.f64 	%f77, %fd52;
	selp.f32 	%f78, %f77, %f76, %p33;
	st.global.f32 	[%rd22+4], %f78;
	ld.global.f32 	%f79, [%rd21+8];
	setp.lt.f32 	%p34, %f79, 0f00000000;
	cvt.f64.f32 	%fd53, %f79;
	mul.f64 	%fd54, %fd53, 0d3FB999999999999A;
	cvt.rn.f32.f64 	%f80, %fd54;
	selp.f32 	%f81, %f80, %f79, %p34;
	st.global.f32 	[%rd22+8], %f81;
	ld.global.f32 	%f82, [%rd21+12];
	setp.lt.f32 	%p35, %f82, 0f00000000;
	cvt.f64.f32 	%fd55, %f82;
	mul.f64 	%fd56, %fd55, 0d3FB999999999999A;
	cvt.rn.f32.f64 	%f83, %fd56;
	selp.f32 	%f84, %f83, %f82, %p35;
	st.global.f32 	[%rd22+12], %f84;
	add.s32 	%r20, %r20, 4;
$L__BB0_10:
	setp.eq.s32 	%p36, %r10, 0;
	@%p36 bra 	$L__BB0_13;
	mul.wide.u32 	%rd23, %r20, 4;
	add.s64 	%rd27, %rd1, %rd23;
	add.s64 	%rd26, %rd2, %rd23;
	neg.s32 	%r22, %r10;
$L__BB0_12:
	.pragma "nounroll";
	ld.global.f32 	%f85, [%rd26];
	setp.lt.f32 	%p37, %f85, 0f00000000;
	cvt.f64.f32 	%fd57, %f85;
	mul.f64 	%fd58, %fd57, 0d3FB999999999999A;
	cvt.rn.f32.f64 	%f86, %fd58;
	selp.f32 	%f87, %f86, %f85, %p37;
	st.global.f32 	[%rd27], %f87;
	add.s64 	%rd27, %rd27, 4;
	add.s64 	%rd26, %rd26, 4;
	add.s32 	%r22, %r22, 1;
	setp.ne.s32 	%p38, %r22, 0;
	@%p38 bra 	$L__BB0_12;
$L__BB0_13:
	ret;

}


// ===== COMPILED SASS (sm_100) =====

	.target	sm_100

	.elftype	@"ET_EXEC"


//--------------------- .note.nv.tkinfo           --------------------------
	.section	.note.nv.tkinfo,"",@"SHT_NOTE"
	.sectionflags	@"SHF_NOTE_NV_TKINFO"
	.tkinfo
        /*0018*/ 	.word	0x00000002
        /*0030*/ 	.string	""
        /*0030*/ 	.string	"ptxas"
        /*0030*/ 	.string	"Cuda compilation tools, release 13.0, V13.0.88"
        /*0030*/ 	.string	"Build cuda_13.0.r13.0/compiler.36424714_0"
        /*0030*/ 	.string	"-arch sm_100 -m 64 "



//--------------------- .note.nv.cuinfo           --------------------------
	.section	.note.nv.cuinfo,"",@"SHT_NOTE"
	.sectionflags	@"SHF_NOTE_NV_CUINFO"
        /*0018*/ 	.short	0x0002
        /*001a*/ 	.short	0x0064
        /*001c*/ 	.short	0x0082
	.zero		2


//--------------------- .nv.info                  --------------------------
	.section	.nv.info,"",@"SHT_CUDA_INFO"
	.align	4


	//----- nvinfo : EIATTR_REGCOUNT
	.align		4
        /*0000*/ 	.byte	0x04, 0x2f
        /*0002*/ 	.short	(.L_1 - .L_0)
	.align		4
.L_0:
        /*0004*/ 	.word	index@(_ZN8gpu_cuda4calcEiPfS0_)
        /*0008*/ 	.word	0x00000016


	//----- nvinfo : EIATTR_FRAME_SIZE
	.align		4
.L_1:
        /*000c*/ 	.byte	0x04, 0x11
        /*000e*/ 	.short	(.L_3 - .L_2)
	.align		4
.L_2:
        /*0010*/ 	.word	index@(_ZN8gpu_cuda4calcEiPfS0_)
        /*0014*/ 	.word	0x00000000


	//----- nvinfo : EIATTR_MIN_STACK_SIZE
	.align		4
.L_3:
        /*0018*/ 	.byte	0x04, 0x12
        /*001a*/ 	.short	(.L_5 - .L_4)
	.align		4
.L_4:
        /*001c*/ 	.word	index@(_ZN8gpu_cuda4calcEiPfS0_)
        /*0020*/ 	.word	0x00000000
.L_5:


//--------------------- .nv.compat                --------------------------
	.section	.nv.compat,"",@"SHT_CUDA_COMPAT_INFO"
	.align	4
        /*0000*/ 	.byte	0x02, 0x09, 0x00, 0x00, 0x02, 0x02, 0x01, 0x00, 0x02, 0x05, 0x05, 0x00, 0x03, 0x07, 0x01, 0x01
        /*0010*/ 	.byte	0x02, 0x03, 0x00, 0x00, 0x02, 0x06, 0x01, 0x00, 0x04, 0x0b, 0x08, 0x00, 0x01, 0x00, 0x00, 0x00
        /*0020*/ 	.byte	0x00, 0x00, 0x00, 0x00


//--------------------- .nv.info._ZN8gpu_cuda4calcEiPfS0_ --------------------------
	.section	.nv.info._ZN8gpu_cuda4calcEiPfS0_,"",@"SHT_CUDA_INFO"
	.sectionflags	@""
	.align	4


	//----- nvinfo : EIATTR_CUDA_API_VERSION
	.align		4
        /*0000*/ 	.byte	0x04, 0x37
        /*0002*/ 	.short	(.L_7 - .L_6)
.L_6:
        /*0004*/ 	.word	0x00000082


	//----- nvinfo : EIATTR_KPARAM_INFO
	.align		4
.L_7:
        /*0008*/ 	.byte	0x04, 0x17
        /*000a*/ 	.short	(.L_9 - .L_8)
.L_8:
        /*000c*/ 	.word	0x00000000
        /*0010*/ 	.short	0x0002
        /*0012*/ 	.short	0x0010
        /*0014*/ 	.byte	0x00, 0xf5, 0x21, 0x00


	//----- nvinfo : EIATTR_KPARAM_INFO
	.align		4
.L_9:
        /*0018*/ 	.byte	0x04, 0x17
        /*001a*/ 	.short	(.L_11 - .L_10)
.L_10:
        /*001c*/ 	.word	0x00000000
        /*0020*/ 	.short	0x0001
        /*0022*/ 	.short	0x0008
        /*0024*/ 	.byte	0x00, 0xf5, 0x21, 0x00


	//----- nvinfo : EIATTR_KPARAM_INFO
	.align		4
.L_11:
        /*0028*/ 	.byte	0x04, 0x17
        /*002a*/ 	.short	(.L_13 - .L_12)
.L_12:
        /*002c*/ 	.word	0x00000000
        /*0030*/ 	.short	0x0000
        /*0032*/ 	.short	0x0000
        /*0034*/ 	.byte	0x00, 0xf0, 0x11, 0x00


	//----- nvinfo : EIATTR_SPARSE_MMA_MASK
	.align		4
.L_13:
        /*0038*/ 	.byte	0x03, 0x50
        /*003a*/ 	.short	0x0000


	//----- nvinfo : EIATTR_MAXREG_COUNT
	.align		4
        /*003c*/ 	.byte	0x03, 0x1b
        /*003e*/ 	.short	0x00ff


	//----- nvinfo : EIATTR_MERCURY_ISA_VERSION
	.align		4
        /*0040*/ 	.byte	0x03, 0x5f
        /*0042*/ 	.short	0x0101


	//----- nvinfo : EIATTR_VRC_CTA_INIT_COUNT
	.align		4
        /*0044*/ 	.byte	0x02, 0x4a
	.zero		1
	.zero		1


	//----- nvinfo : EIATTR_EXIT_INSTR_OFFSETS
	.align		4
        /*0048*/ 	.byte	0x04, 0x1c
        /*004a*/ 	.short	(.L_15 - .L_14)


	//   ....[0]....
.L_14:
        /*004c*/ 	.word	0x00000030


	//   ....[1]....
        /*0050*/ 	.word	0x00000810


	//   ....[2]....
        /*0054*/ 	.word	0x00000bd0


	//   ....[3]....
        /*0058*/ 	.word	0x00000e10


	//   ....[4]....
        /*005c*/ 	.word	0x00000fc0


	//----- nvinfo : EIATTR_CBANK_PARAM_SIZE
	.align		4
.L_15:
        /*0060*/ 	.byte	0x03, 0x19
        /*0062*/ 	.short	0x0018


	//----- nvinfo : EIATTR_PARAM_CBANK
	.align		4
        /*0064*/ 	.byte	0x04, 0x0a
        /*0066*/ 	.short	(.L_17 - .L_16)
	.align		4
.L_16:
        /*0068*/ 	.word	index@(.nv.constant0._ZN8gpu_cuda4calcEiPfS0_)
        /*006c*/ 	.short	0x0380
        /*006e*/ 	.short	0x0018


	//----- nvinfo : EIATTR_SW_WAR
	.align		4
.L_17:
        /*0070*/ 	.byte	0x04, 0x36
        /*0072*/ 	.short	(.L_19 - .L_18)
.L_18:
        /*0074*/ 	.word	0x00000008
.L_19:


//--------------------- .nv.callgraph             --------------------------
	.section	.nv.callgraph,"",@"SHT_CUDA_CALLGRAPH"
	.align	4
	.sectionentsize	8
	.align		4
        /*0000*/ 	.word	0x00000000
	.align		4
        /*0004*/ 	.word	0xffffffff
	.align		4
        /*0008*/ 	.word	0x00000000
	.align		4
        /*000c*/ 	.word	0xfffffffe
	.align		4
        /*0010*/ 	.word	0x00000000
	.align		4
        /*0014*/ 	.word	0xfffffffd
	.align		4
        /*0018*/ 	.word	0x00000000
	.align		4
        /*001c*/ 	.word	0xfffffffc


//--------------------- .text._ZN8gpu_cuda4calcEiPfS0_ --------------------------
	.section	.text._ZN8gpu_cuda4calcEiPfS0_,"ax",@progbits
	.align	128
        .global         _ZN8gpu_cuda4calcEiPfS0_
        .type           _ZN8gpu_cuda4calcEiPfS0_,@function
        .size           _ZN8gpu_cuda4calcEiPfS0_,(.L_x_6 - _ZN8gpu_cuda4calcEiPfS0_)
        .other          _ZN8gpu_cuda4calcEiPfS0_,@"STO_CUDA_ENTRY STV_DEFAULT"
_ZN8gpu_cuda4calcEiPfS0_:
.text._ZN8gpu_cuda4calcEiPfS0_:
[----:B------:R-:W-:Y:S08]  /*0000*/  LDC R1, c[0x0][0x37c] ;  /* 0x0000df00ff017b82 */ /* 0x000ff00000000800 */
[----:B------:R-:W0:Y:S02]  /*0010*/  LDC R2, c[0x0][0x380] ;  /* 0x0000e000ff027b82 */ /* 0x000e240000000800 */
[----:B0-----:R-:W-:-:S13]  /*0020*/  ISETP.GE.AND P0, PT, R2, 0x1, PT ;  /* 0x000000010200780c */ /* 0x001fda0003f06270 */
[----:B------:R-:W-:Y:S05]  /*0030*/  @!P0 EXIT ;  /* 0x000000000000894d */ /* 0x000fea0003800000 */
[C---:B------:R-:W-:Y:S01]  /*0040*/  ISETP.GE.U32.AND P1, PT, R2.reuse, 0x10, PT ;  /* 0x000000100200780c */ /* 0x040fe20003f26070 */
[----:B------:R-:W0:Y:S01]  /*0050*/  LDCU.64 UR8, c[0x0][0x358] ;  /* 0x00006b00ff0877ac */ /* 0x000e220008000a00 */
[----:B------:R-:W-:Y:S01]  /*0060*/  LOP3.LUT R14, R2, 0xf, RZ, 0xc0, !PT ;  /* 0x0000000f020e7812 */ /* 0x000fe200078ec0ff */
[----:B------:R-:W-:-:S03]  /*0070*/  IMAD.MOV.U32 R0, RZ, RZ, RZ ;  /* 0x000000ffff007224 */ /* 0x000fc600078e00ff */
[----:B------:R-:W-:-:S07]  /*0080*/  ISETP.NE.AND P0, PT, R14, RZ, PT ;  /* 0x000000ff0e00720c */ /* 0x000fce0003f05270 */
[----:B------:R-:W-:Y:S06]  /*0090*/  @!P1 BRA `(.L_x_0) ;  /* 0x0000000400dc9947 */ /* 0x000fec0003800000 */
[----:B------:R-:W1:Y:S01]  /*00a0*/  LDCU.64 UR6, c[0x0][0x388] ;  /* 0x00007100ff0677ac */ /* 0x000e620008000a00 */
[----:B------:R-:W-:Y:S01]  /*00b0*/  LOP3.LUT R0, R2, 0x7ffffff0, RZ, 0xc0, !PT ;  /* 0x7ffffff002007812 */ /* 0x000fe200078ec0ff */
[----:B------:R-:W2:Y:S04]  /*00c0*/  LDCU.64 UR4, c[0x0][0x390] ;  /* 0x00007200ff0477ac */ /* 0x000ea80008000a00 */
[----:B------:R-:W-:Y:S01]  /*00d0*/  IMAD.MOV R3, RZ, RZ, -R0 ;  /* 0x000000ffff037224 */ /* 0x000fe200078e0a00 */
[----:B-1----:R-:W-:Y:S02]  /*00e0*/  UIADD3 UR6, UP0, UPT, UR6, 0x20, URZ ;  /* 0x0000002006067890 */ /* 0x002fe4000ff1e0ff */
[----:B--2---:R-:W-:Y:S02]  /*00f0*/  UIADD3 UR4, UP1, UPT, UR4, 0x20, URZ ;  /* 0x0000002004047890 */ /* 0x004fe4000ff3e0ff */
[----:B------:R-:W-:-:S02]  /*0100*/  UIADD3.X UR7, UPT, UPT, URZ, UR7, URZ, UP0, !UPT ;  /* 0x00000007ff077290 */ /* 0x000fc400087fe4ff */
[----:B------:R-:W-:Y:S01]  /*0110*/  IMAD.U32 R4, RZ, RZ, UR6 ;  /* 0x00000006ff047e24 */ /* 0x000fe2000f8e00ff */
[----:B------:R-:W-:Y:S01]  /*0120*/  UIADD3.X UR5, UPT, UPT, URZ, UR5, URZ, UP1, !UPT ;  /* 0x00000005ff057290 */ /* 0x000fe20008ffe4ff */
[----:B------:R-:W-:Y:S02]  /*0130*/  IMAD.U32 R8, RZ, RZ, UR4 ;  /* 0x00000004ff087e24 */ /* 0x000fe4000f8e00ff */
[----:B------:R-:W-:-:S03]  /*0140*/  IMAD.U32 R5, RZ, RZ, UR7 ;  /* 0x00000007ff057e24 */ /* 0x000fc6000f8e00ff */
[----:B------:R-:W-:-:S07]  /*0150*/  IMAD.U32 R9, RZ, RZ, UR5 ;  /* 0x00000005ff097e24 */ /* 0x000fce000f8e00ff */
.L_x_1:
[----:B0-----:R-:W2:Y:S01]  /*0160*/  LDG.E R13, desc[UR8][R4.64+-0x20] ;  /* 0xffffe008040d7981 */ /* 0x001ea2000c1e1900 */
[----:B------:R-:W-:Y:S01]  /*0170*/  UMOV UR4, 0x9999999a ;  /* 0x9999999a00047882 */ /* 0x000fe20000000000 */
[----:B------:R-:W-:Y:S01]  /*0180*/  UMOV UR5, 0x3fb99999 ;  /* 0x3fb9999900057882 */ /* 0x000fe20000000000 */
[----:B-12---:R-:W0:Y:S01]  /*0190*/  F2F.F64.F32 R6, R13 ;  /* 0x0000000d00067310 */ /* 0x006e220000201800 */
[----:B------:R-:W-:Y:S01]  /*01a0*/  FSETP.GEU.AND P1, PT, R13, RZ, PT ;  /* 0x000000ff0d00720b */ /* 0x000fe20003f2e000 */
[----:B0-----:R-:W-:-:S12]  /*01b0*/  DMUL R6, R6, UR4 ;  /* 0x0000000406067c28 */ /* 0x001fd80008000000 */
[----:B------:R0:W1:Y:S02]  /*01c0*/  @!P1 F2F.F32.F64 R13, R6 ;  /* 0x00000006000d9310 */ /* 0x0000640000301000 */
[----:B0-----:R-:W-:Y:S02]  /*01d0*/  IMAD.MOV.U32 R6, RZ, RZ, R8 ;  /* 0x000000ffff067224 */ /* 0x001fe400078e0008 */
[----:B------:R-:W-:-:S05]  /*01e0*/  IMAD.MOV.U32 R7, RZ, RZ, R9 ;  /* 0x000000ffff077224 */ /* 0x000fca00078e0009 */
[----:B-1----:R0:W-:Y:S04]  /*01f0*/  STG.E desc[UR8][R6.64+-0x20], R13 ;  /* 0xffffe00d06007986 */ /* 0x0021e8000c101908 */
[----:B------:R-:W2:Y:S02]  /*0200*/  LDG.E R15, desc[UR8][R4.64+-0x1c] ;  /* 0xffffe408040f7981 */ /* 0x000ea4000c1e1900 */
[----:B--2---:R-:W1:Y:S01]  /*0210*/  F2F.F64.F32 R8, R15 ;  /* 0x0000000f00087310 */ /* 0x004e620000201800 */
[----:B------:R-:W-:Y:S01]  /*0220*/  FSETP.GEU.AND P1, PT, R15, RZ, PT ;  /* 0x000000ff0f00720b */ /* 0x000fe20003f2e000 */
[----:B-1----:R-:W-:-:S12]  /*0230*/  DMUL R8, R8, UR4 ;  /* 0x0000000408087c28 */ /* 0x002fd80008000000 */
[----:B------:R-:W1:Y:S02]  /*0240*/  @!P1 F2F.F32.F64 R15, R8 ;  /* 0x00000008000f9310 */ /* 0x000e640000301000 */
[----:B-1----:R1:W-:Y:S04]  /*0250*/  STG.E desc[UR8][R6.64+-0x1c], R15 ;  /* 0xffffe40f06007986 */ /* 0x0023e8000c101908 */
[----:B------:R-:W2:Y:S02]  /*0260*/  LDG.E R17, desc[UR8][R4.64+-0x18] ;  /* 0xffffe80804117981 */ /* 0x000ea4000c1e1900 */
[----:B--2---:R-:W2:Y:S01]  /*0270*/  F2F.F64.F32 R10, R17 ;  /* 0x00000011000a7310 */ /* 0x004ea20000201800 */
[----:B------:R-:W-:Y:S01]  /*0280*/  FSETP.GEU.AND P1, PT, R17, RZ, PT ;  /* 0x000000ff1100720b */ /* 0x000fe20003f2e000 */
[----:B--2---:R-:W-:-:S12]  /*0290*/  DMUL R10, R10, UR4 ;  /* 0x000000040a0a7c28 */ /* 0x004fd80008000000 */
[----:B------:R-:W2:Y:S02]  /*02a0*/  @!P1 F2F.F32.F64 R17, R10 ;  /* 0x0000000a00119310 */ /* 0x000ea40000301000 */
[----:B--2---:R2:W-:Y:S04]  /*02b0*/  STG.E desc[UR8][R6.64+-0x18], R17 ;  /* 0xffffe81106007986 */ /* 0x0045e8000c101908 */
[----:B------:R-:W0:Y:S02]  /*02c0*/  LDG.E R19, desc[UR8][R4.64+-0x14] ;  /* 0xffffec0804137981 */ /* 0x000e24000c1e1900 */
[----:B0-----:R-:W0:Y:S01]  /*02d0*/  F2F.F64.F32 R12, R19 ;  /* 0x00000013000c7310 */ /* 0x001e220000201800 */
[----:B------:R-:W-:Y:S01]  /*02e0*/  FSETP.GEU.AND P1, PT, R19, RZ, PT ;  /* 0x000000ff1300720b */ /* 0x000fe20003f2e000 */
[----:B0-----:R-:W-:-:S12]  /*02f0*/  DMUL R12, R12, UR4 ;  /* 0x000000040c0c7c28 */ /* 0x001fd80008000000 */
[----:B------:R-:W0:Y:S02]  /*0300*/  @!P1 F2F.F32.F64 R19, R12 ;  /* 0x0000000c00139310 */ /* 0x000e240000301000 */
[----:B0-----:R0:W-:Y:S04]  /*0310*/  STG.E desc[UR8][R6.64+-0x14], R19 ;  /* 0xffffec1306007986 */ /* 0x0011e8000c101908 */
[----:B-1----:R-:W3:Y:S02]  /*0320*/  LDG.E R15, desc[UR8][R4.64+-0x10] ;  /* 0xfffff008040f7981 */ /* 0x002ee4000c1e1900 */
[----:B---3--:R-:W1:Y:S01]  /*0330*/  F2F.F64.F32 R8, R15 ;  /* 0x0000000f00087310 */ /* 0x008e620000201800 */
[----:B------:R-:W-:Y:S01]  /*0340*/  FSETP.GEU.AND P1, PT, R15, RZ, PT ;  /* 0x000000ff0f00720b */ /* 0x000fe20003f2e000 */
[----:B-1----:R-:W-:-:S12]  /*0350*/  DMUL R8, R8, UR4 ;  /* 0x0000000408087c28 */ /* 0x002fd80008000000 */
[----:B------:R-:W1:Y:S02]  /*0360*/  @!P1 F2F.F32.F64 R15, R8 ;  /* 0x00000008000f9310 */ /* 0x000e640000301000 */
[----:B-1----:R1:W-:Y:S04]  /*0370*/  STG.E desc[UR8][R6.64+-0x10], R15 ;  /* 0xfffff00f06007986 */ /* 0x0023e8000c101908 */
[----:B--2---:R-:W2:Y:S02]  /*0380*/  LDG.E R17, desc[UR8][R4.64+-0xc] ;  /* 0xfffff40804117981 */ /* 0x004ea4000c1e1900 */
[----:B--2---:R-:W2:Y:S01]  /*0390*/  F2F.F64.F32 R10, R17 ;  /* 0x00000011000a7310 */ /* 0x004ea20000201800 */
[----:B------:R-:W-:Y:S01]  /*03a0*/  FSETP.GEU.AND P1, PT, R17, RZ, PT ;  /* 0x000000ff1100720b */ /* 0x000fe20003f2e000 */
[----:B--2---:R-:W-:-:S12]  /*03b0*/  DMUL R10, R10, UR4 ;  /* 0x000000040a0a7c28 */ /* 0x004fd80008000000 */
[----:B------:R-:W2:Y:S02]  /*03c0*/  @!P1 F2F.F32.F64 R17, R10 ;  /* 0x0000000a00119310 */ /* 0x000ea40000301000 */
[----:B--2---:R2:W-:Y:S04]  /*03d0*/  STG.E desc[UR8][R6.64+-0xc], R17 ;  /* 0xfffff41106007986 */ /* 0x0045e8000c101908 */
[----:B0-----:R-:W3:Y:S02]  /*03e0*/  LDG.E R19, desc[UR8][R4.64+-0x8] ;  /* 0xfffff80804137981 */ /* 0x001ee4000c1e1900 */
[----:B---3--:R-:W0:Y:S01]  /*03f0*/  F2F.F64.F32 R12, R19 ;  /* 0x00000013000c7310 */ /* 0x008e220000201800 */
        /* <DEDUP_REMOVED lines=52> */
[----:B0-----:R0:W2:Y:S01]  /*0740*/  LDG.E R19, desc[UR8][R4.64+0x1c] ;  /* 0x00001c0804137981 */ /* 0x0010a2000c1e1900 */
[----:B------:R-:W-:Y:S01]  /*0750*/  VIADD R3, R3, 0x10 ;  /* 0x0000001003037836 */ /* 0x000fe20000000000 */
[----:B------:R-:W-:-:S05]  /*0760*/  IADD3 R8, P3, PT, R6, 0x40, RZ ;  /* 0x0000004006087810 */ /* 0x000fca0007f7e0ff */
[----:B------:R-:W-:Y:S01]  /*0770*/  IMAD.X R9, RZ, RZ, R7, P3 ;  /* 0x000000ffff097224 */ /* 0x000fe200018e0607 */
[----:B0-----:R-:W-:-:S05]  /*0780*/  IADD3 R4, P2, PT, R4, 0x40, RZ ;  /* 0x0000004004047810 */ /* 0x001fca0007f5e0ff */
[----:B------:R-:W-:Y:S01]  /*0790*/  IMAD.X R5, RZ, RZ, R5, P2 ;  /* 0x000000ffff057224 */ /* 0x000fe200010e0605 */
[----:B--2---:R-:W0:Y:S01]  /*07a0*/  F2F.F64.F32 R12, R19 ;  /* 0x00000013000c7310 */ /* 0x004e220000201800 */
[----:B------:R-:W-:Y:S01]  /*07b0*/  FSETP.GEU.AND P1, PT, R19, RZ, PT ;  /* 0x000000ff1300720b */ /* 0x000fe20003f2e000 */
[----:B0-----:R-:W-:-:S12]  /*07c0*/  DMUL R12, R12, UR4 ;  /* 0x000000040c0c7c28 */ /* 0x001fd80008000000 */
[----:B------:R-:W0:Y:S01]  /*07d0*/  @!P1 F2F.F32.F64 R19, R12 ;  /* 0x0000000c00139310 */ /* 0x000e220000301000 */
[----:B------:R-:W-:Y:S01]  /*07e0*/  ISETP.NE.AND P1, PT, R3, RZ, PT ;  /* 0x000000ff0300720c */ /* 0x000fe20003f25270 */
[----:B0-----:R1:W-:-:S12]  /*07f0*/  STG.E desc[UR8][R6.64+0x1c], R19 ;  /* 0x00001c1306007986 */ /* 0x0013d8000c101908 */
[----:B------:R-:W-:Y:S05]  /*0800*/  @P1 BRA `(.L_x_1) ;  /* 0xfffffff800541947 */ /* 0x000fea000383ffff */
.L_x_0:
[----:B0-----:R-:W-:Y:S05]  /*0810*/  @!P0 EXIT ;  /* 0x000000000000894d */ /* 0x001fea0003800000 */
[----:B------:R-:W-:Y:S02]  /*0820*/  ISETP.GE.U32.AND P1, PT, R14, 0x8, PT ;  /* 0x000000080e00780c */ /* 0x000fe40003f26070 */
[----:B------:R-:W-:-:S04]  /*0830*/  LOP3.LUT R3, R2, 0x7, RZ, 0xc0, !PT ;  /* 0x0000000702037812 */ /* 0x000fc800078ec0ff */
[----:B------:R-:W-:-:S07]  /*0840*/  ISETP.NE.AND P0, PT, R3, RZ, PT ;  /* 0x000000ff0300720c */ /* 0x000fce0003f05270 */
[----:B------:R-:W-:Y:S06]  /*0850*/  @!P1 BRA `(.L_x_2) ;  /* 0x0000000000dc9947 */ /* 0x000fec0003800000 */
[----:B------:R-:W0:Y:S08]  /*0860*/  LDC.64 R4, c[0x0][0x388] ;  /* 0x0000e200ff047b82 */ /* 0x000e300000000a00 */
[----:B------:R-:W2:Y:S01]  /*0870*/  LDC.64 R10, c[0x0][0x390] ;  /* 0x0000e400ff0a7b82 */ /* 0x000ea20000000a00 */
[----:B0-----:R-:W-:-:S05]  /*0880*/  IMAD.WIDE.U32 R4, R0, 0x4, R4 ;  /* 0x0000000400047825 */ /* 0x001fca00078e0004 */
[----:B-1----:R-:W3:Y:S01]  /*0890*/  LDG.E R15, desc[UR8][R4.64] ;  /* 0x00000008040f7981 */ /* 0x002ee2000c1e1900 */
[----:B------:R-:W-:Y:S01]  /*08a0*/  UMOV UR4, 0x9999999a ;  /* 0x9999999a00047882 */ /* 0x000fe20000000000 */
[----:B------:R-:W-:Y:S01]  /*08b0*/  UMOV UR5, 0x3fb99999 ;  /* 0x3fb9999900057882 */ /* 0x000fe20000000000 */
[----:B---3--:R-:W0:Y:S01]  /*08c0*/  F2F.F64.F32 R6, R15 ;  /* 0x0000000f00067310 */ /* 0x008e220000201800 */
[----:B------:R-:W-:Y:S01]  /*08d0*/  FSETP.GEU.AND P1, PT, R15, RZ, PT ;  /* 0x000000ff0f00720b */ /* 0x000fe20003f2e000 */
[----:B0-----:R-:W-:Y:S01]  /*08e0*/  DMUL R8, R6, UR4 ;  /* 0x0000000406087c28 */ /* 0x001fe20008000000 */
[----:B--2---:R-:W-:-:S11]  /*08f0*/  IMAD.WIDE.U32 R6, R0, 0x4, R10 ;  /* 0x0000000400067825 */ /* 0x004fd600078e000a */
[----:B------:R-:W0:Y:S02]  /*0900*/  @!P1 F2F.F32.F64 R15, R8 ;  /* 0x00000008000f9310 */ /* 0x000e240000301000 */
[----:B0-----:R0:W-:Y:S04]  /*0910*/  STG.E desc[UR8][R6.64], R15 ;  /* 0x0000000f06007986 */ /* 0x0011e8000c101908 */
        /* <DEDUP_REMOVED lines=36> */
[----:B-1----:R-:W3:Y:S01]  /*0b60*/  LDG.E R17, desc[UR8][R4.64+0x1c] ;  /* 0x00001c0804117981 */ /* 0x002ee2000c1e1900 */
[----:B------:R-:W-:Y:S01]  /*0b70*/  VIADD R0, R0, 0x8 ;  /* 0x0000000800007836 */ /* 0x000fe20000000000 */
[----:B---3--:R-:W0:Y:S01]  /*0b80*/  F2F.F64.F32 R10, R17 ;  /* 0x00000011000a7310 */ /* 0x008e220000201800 */
[----:B------:R-:W-:Y:S01]  /*0b90*/  FSETP.GEU.AND P1, PT, R17, RZ, PT ;  /* 0x000000ff1100720b */ /* 0x000fe20003f2e000 */
[----:B0-----:R-:W-:-:S12]  /*0ba0*/  DMUL R10, R10, UR4 ;  /* 0x000000040a0a7c28 */ /* 0x001fd80008000000 */
[----:B------:R-:W0:Y:S02]  /*0bb0*/  @!P1 F2F.F32.F64 R17, R10 ;  /* 0x0000000a00119310 */ /* 0x000e240000301000 */
[----:B0-----:R2:W-:Y:S02]  /*0bc0*/  STG.E desc[UR8][R6.64+0x1c], R17 ;  /* 0x00001c1106007986 */ /* 0x0015e4000c101908 */
.L_x_2:
[----:B------:R-:W-:Y:S05]  /*0bd0*/  @!P0 EXIT ;  /* 0x000000000000894d */ /* 0x000fea0003800000 */
[----:B------:R-:W-:Y:S02]  /*0be0*/  ISETP.GE.U32.AND P1, PT, R3, 0x4, PT ;  /* 0x000000040300780c */ /* 0x000fe40003f26070 */
[----:B------:R-:W-:-:S04]  /*0bf0*/  LOP3.LUT R2, R2, 0x3, RZ, 0xc0, !PT ;  /* 0x0000000302027812 */ /* 0x000fc800078ec0ff */
[----:B------:R-:W-:-:S07]  /*0c00*/  ISETP.NE.AND P0, PT, R2, RZ, PT ;  /* 0x000000ff0200720c */ /* 0x000fce0003f05270 */
[----:B------:R-:W-:Y:S06]  /*0c10*/  @!P1 BRA `(.L_x_3) ;  /* 0x00000000007c9947 */ /* 0x000fec0003800000 */
[----:B------:R-:W0:Y:S08]  /*0c20*/  LDC.64 R4, c[0x0][0x388] ;  /* 0x0000e200ff047b82 */ /* 0x000e300000000a00 */
[----:B-12---:R-:W1:Y:S01]  /*0c30*/  LDC.64 R6, c[0x0][0x390] ;  /* 0x0000e400ff067b82 */ /* 0x006e620000000a00 */
[----:B0-----:R-:W-:-:S05]  /*0c40*/  IMAD.WIDE.U32 R10, R0, 0x4, R4 ;  /* 0x00000004000a7825 */ /* 0x001fca00078e0004 */
[----:B------:R-:W2:Y:S01]  /*0c50*/  LDG.E R3, desc[UR8][R10.64] ;  /* 0x000000080a037981 */ /* 0x000ea2000c1e1900 */
[----:B------:R-:W-:Y:S01]  /*0c60*/  UMOV UR4, 0x9999999a ;  /* 0x9999999a00047882 */ /* 0x000fe20000000000 */
[----:B------:R-:W-:Y:S01]  /*0c70*/  UMOV UR5, 0x3fb99999 ;  /* 0x3fb9999900057882 */ /* 0x000fe20000000000 */
[----:B-1----:R-:W-:Y:S01]  /*0c80*/  IMAD.WIDE.U32 R12, R0, 0x4, R6 ;  /* 0x00000004000c7825 */ /* 0x002fe200078e0006 */
[----:B--2---:R-:W0:Y:S01]  /*0c90*/  F2F.F64.F32 R4, R3 ;  /* 0x0000000300047310 */ /* 0x004e220000201800 */
[----:B------:R-:W-:Y:S01]  /*0ca0*/  FSETP.GEU.AND P1, PT, R3, RZ, PT ;  /* 0x000000ff0300720b */ /* 0x000fe20003f2e000 */
[----:B0-----:R-:W-:-:S12]  /*0cb0*/  DMUL R4, R4, UR4 ;  /* 0x0000000404047c28 */ /* 0x001fd80008000000 */
        /* <DEDUP_REMOVED lines=9> */
[----:B--2---:R-:W1:Y:S01]  /*0d50*/  F2F.F64.F32 R8, R17 ;  /* 0x0000001100087310 */ /* 0x004e620000201800 */
[----:B------:R-:W-:Y:S01]  /*0d60*/  FSETP.GEU.AND P1, PT, R17, RZ, PT ;  /* 0x000000ff1100720b */ /* 0x000fe20003f2e000 */
[----:B-1----:R-:W-:-:S12]  /*0d70*/  DMUL R8, R8, UR4 ;  /* 0x0000000408087c28 */ /* 0x002fd80008000000 */
[----:B------:R-:W1:Y:S02]  /*0d80*/  @!P1 F2F.F32.F64 R17, R8 ;  /* 0x0000000800119310 */ /* 0x000e640000301000 */
[----:B-1----:R3:W-:Y:S04]  /*0d90*/  STG.E desc[UR8][R12.64+0x8], R17 ;  /* 0x000008110c007986 */ /* 0x0027e8000c101908 */
[----:B0-----:R-:W2:Y:S01]  /*0da0*/  LDG.E R3, desc[UR8][R10.64+0xc] ;  /* 0x00000c080a037981 */ /* 0x001ea2000c1e1900 */
[----:B------:R-:W-:Y:S01]  /*0db0*/  VIADD R0, R0, 0x4 ;  /* 0x0000000400007836 */ /* 0x000fe20000000000 */
[----:B--2---:R-:W0:Y:S01]  /*0dc0*/  F2F.F64.F32 R4, R3 ;  /* 0x0000000300047310 */ /* 0x004e220000201800 */
[----:B------:R-:W-:Y:S01]  /*0dd0*/  FSETP.GEU.AND P1, PT, R3, RZ, PT ;  /* 0x000000ff0300720b */ /* 0x000fe20003f2e000 */
[----:B0-----:R-:W-:-:S12]  /*0de0*/  DMUL R4, R4, UR4 ;  /* 0x0000000404047c28 */ /* 0x001fd80008000000 */
[----:B------:R-:W0:Y:S02]  /*0df0*/  @!P1 F2F.F32.F64 R3, R4 ;  /* 0x0000000400039310 */ /* 0x000e240000301000 */
[----:B0-----:R3:W-:Y:S02]  /*0e00*/  STG.E desc[UR8][R12.64+0xc], R3 ;  /* 0x00000c030c007986 */ /* 0x0017e4000c101908 */
.L_x_3:
[----:B------:R-:W-:Y:S05]  /*0e10*/  @!P0 EXIT ;  /* 0x000000000000894d */ /* 0x000fea0003800000 */
[----:B------:R-:W0:Y:S08]  /*0e20*/  LDC.64 R4, c[0x0][0x390] ;  /* 0x0000e400ff047b82 */ /* 0x000e300000000a00 */
[----:B-12---:R-:W1:Y:S01]  /*0e30*/  LDC.64 R6, c[0x0][0x388] ;  /* 0x0000e200ff067b82 */ /* 0x006e620000000a00 */
[----:B0-----:R-:W-:-:S04]  /*0e40*/  IMAD.WIDE.U32 R4, R0, 0x4, R4 ;  /* 0x0000000400047825 */ /* 0x001fc800078e0004 */
[----:B------:R-:W-:Y:S02]  /*0e50*/  IMAD.MOV.U32 R9, RZ, RZ, R5 ;  /* 0x000000ffff097224 */ /* 0x000fe400078e0005 */
[----:B------:R-:W-:Y:S02]  /*0e60*/  IMAD.MOV.U32 R8, RZ, RZ, R4 ;  /* 0x000000ffff087224 */ /* 0x000fe400078e0004 */
[----:B-1----:R-:W-:-:S04]  /*0e70*/  IMAD.WIDE.U32 R6, R0, 0x4, R6 ;  /* 0x0000000400067825 */ /* 0x002fc800078e0006 */
[----:B------:R-:W-:Y:S02]  /*0e80*/  IMAD.MOV.U32 R5, RZ, RZ, R7 ;  /* 0x000000ffff057224 */ /* 0x000fe400078e0007 */
[----:B------:R-:W-:-:S07]  /*0e90*/  IMAD.MOV R0, RZ, RZ, -R2 ;  /* 0x000000ffff007224 */ /* 0x000fce00078e0a02 */
.L_x_4:
[----:B------:R-:W-:-:S05]  /*0ea0*/  IMAD.MOV.U32 R4, RZ, RZ, R6 ;  /* 0x000000ffff047224 */ /* 0x000fca00078e0006 */
[----:B0-----:R0:W3:Y:S01]  /*0eb0*/  LDG.E R7, desc[UR8][R4.64] ;  /* 0x0000000804077981 */ /* 0x0010e2000c1e1900 */
[----:B------:R-:W-:Y:S01]  /*0ec0*/  UMOV UR4, 0x9999999a ;  /* 0x9999999a00047882 */ /* 0x000fe20000000000 */
[----:B------:R-:W-:Y:S01]  /*0ed0*/  UMOV UR5, 0x3fb99999 ;  /* 0x3fb9999900057882 */ /* 0x000fe20000000000 */
[----:B------:R-:W-:Y:S01]  /*0ee0*/  VIADD R0, R0, 0x1 ;  /* 0x0000000100007836 */ /* 0x000fe20000000000 */
[----:B------:R-:W-:-:S05]  /*0ef0*/  IADD3 R6, P2, PT, R6, 0x4, RZ ;  /* 0x0000000406067810 */ /* 0x000fca0007f5e0ff */
[----:B0-----:R-:W-:Y:S01]  /*0f00*/  IMAD.X R5, RZ, RZ, R5, P2 ;  /* 0x000000ffff057224 */ /* 0x001fe200010e0605 */
[----:B---3--:R-:W0:Y:S01]  /*0f10*/  F2F.F64.F32 R2, R7 ;  /* 0x0000000700027310 */ /* 0x008e220000201800 */
[----:B------:R-:W-:Y:S01]  /*0f20*/  FSETP.GEU.AND P0, PT, R7, RZ, PT ;  /* 0x000000ff0700720b */ /* 0x000fe20003f0e000 */
[----:B0-----:R-:W-:-:S12]  /*0f30*/  DMUL R2, R2, UR4 ;  /* 0x0000000402027c28 */ /* 0x001fd80008000000 */
[----:B------:R0:W1:Y:S01]  /*0f40*/  @!P0 F2F.F32.F64 R7, R2 ;  /* 0x0000000200078310 */ /* 0x0000620000301000 */
[----:B------:R-:W-:Y:S01]  /*0f50*/  ISETP.NE.AND P0, PT, R0, RZ, PT ;  /* 0x000000ff0000720c */ /* 0x000fe20003f05270 */
[----:B0-----:R-:W-:Y:S01]  /*0f60*/  IMAD.MOV.U32 R2, RZ, RZ, R8 ;  /* 0x000000ffff027224 */ /* 0x001fe200078e0008 */
[----:B------:R-:W-:Y:S01]  /*0f70*/  IADD3 R8, P1, PT, R8, 0x4, RZ ;  /* 0x0000000408087810 */ /* 0x000fe20007f3e0ff */
[----:B------:R-:W-:-:S04]  /*0f80*/  IMAD.MOV.U32 R3, RZ, RZ, R9 ;  /* 0x000000ffff037224 */ /* 0x000fc800078e0009 */
[----:B------:R-:W-:Y:S01]  /*0f90*/  IMAD.X R9, RZ, RZ, R9, P1 ;  /* 0x000000ffff097224 */ /* 0x000fe200008e0609 */
[----:B-1----:R0:W-:Y:S05]  /*0fa0*/  STG.E desc[UR8][R2.64], R7 ;  /* 0x0000000702007986 */ /* 0x0021ea000c101908 */
[----:B------:R-:W-:Y:S05]  /*0fb0*/  @P0 BRA `(.L_x_4) ;  /* 0xfffffffc00b80947 */ /* 0x000fea000383ffff */
[----:B------:R-:W-:Y:S05]  /*0fc0*/  EXIT ;  /* 0x000000000000794d */ /* 0x000fea0003800000 */
.L_x_5:
[----:B------:R-:W-:-:S00]  /*0fd0*/  BRA `(.L_x_5) ;  /* 0xfffffffc00fc7947 */ /* 0x000fc0000383ffff */
[----:B------:R-:W-:-:S00]  /*0fe0*/  NOP ;  /* 0x0000000000007918 */ /* 0x000fc00000000000 */
        /* <DEDUP_REMOVED lines=9> */
.L_x_6:


//--------------------- .nv.shared.reserved.0     --------------------------
	.section	.nv.shared.reserved.0,"aw",@nobits
	.weak		__nv_reservedSMEM_offset_0_alias
	.size		__nv_reservedSMEM_offset_0_alias, 0, 64
	.other		__nv_reservedSMEM_offset_0_alias,@"STO_CUDA_RESERVED_SHARED STV_DEFAULT"
__nv_reservedSMEM_offset_0_alias:
	.zero		0
	.zero		64


//--------------------- .nv.constant0._ZN8gpu_cuda4calcEiPfS0_ --------------------------
	.section	.nv.constant0._ZN8gpu_cuda4calcEiPfS0_,"a",@progbits
	.sectionflags	@""
	.align	4
.nv.constant0._ZN8gpu_cuda4calcEiPfS0_:
	.zero		920


//--------------------- SYMBOLS --------------------------

	.type		.nv.reservedSmem.offset0,@object
	.size		.nv.reservedSmem.offset0,0x4
